//
// Generated by NVIDIA NVVM Compiler
//
// Compiler Build ID: CL-36424714
// Cuda compilation tools, release 13.0, V13.0.88
// Based on NVVM 20.0.0
//

.version 9.0
.target sm_100
.address_size 64

	// .globl	_Z10matmul_gpuPiS_S_iii
// _ZZ12matmul_tiledPiS_S_iiiE5tileA has been demoted
// _ZZ12matmul_tiledPiS_S_iiiE5tileB has been demoted

.visible .entry _Z10matmul_gpuPiS_S_iii(
	.param .u64 .ptr .align 1 _Z10matmul_gpuPiS_S_iii_param_0,
	.param .u64 .ptr .align 1 _Z10matmul_gpuPiS_S_iii_param_1,
	.param .u64 .ptr .align 1 _Z10matmul_gpuPiS_S_iii_param_2,
	.param .u32 _Z10matmul_gpuPiS_S_iii_param_3,
	.param .u32 _Z10matmul_gpuPiS_S_iii_param_4,
	.param .u32 _Z10matmul_gpuPiS_S_iii_param_5
)
{
	.reg .pred 	%p<13>;
	.reg .b32 	%r<107>;
	.reg .b64 	%rd<53>;

	ld.param.u64 	%rd7, [_Z10matmul_gpuPiS_S_iii_param_0];
	ld.param.u64 	%rd8, [_Z10matmul_gpuPiS_S_iii_param_1];
	ld.param.u64 	%rd6, [_Z10matmul_gpuPiS_S_iii_param_2];
	ld.param.u32 	%r32, [_Z10matmul_gpuPiS_S_iii_param_3];
	ld.param.u32 	%r30, [_Z10matmul_gpuPiS_S_iii_param_4];
	ld.param.u32 	%r31, [_Z10matmul_gpuPiS_S_iii_param_5];
	cvta.to.global.u64 	%rd1, %rd8;
	cvta.to.global.u64 	%rd2, %rd7;
	mov.u32 	%r33, %ctaid.y;
	mov.u32 	%r34, %ntid.y;
	mov.u32 	%r35, %tid.y;
	mad.lo.s32 	%r1, %r33, %r34, %r35;
	mov.u32 	%r36, %ctaid.x;
	mov.u32 	%r37, %ntid.x;
	mov.u32 	%r38, %tid.x;
	mad.lo.s32 	%r2, %r36, %r37, %r38;
	setp.ge.s32 	%p1, %r1, %r32;
	setp.ge.s32 	%p2, %r2, %r30;
	or.pred  	%p3, %p1, %p2;
	@%p3 bra 	$L__BB0_14;
	setp.lt.s32 	%p4, %r31, 1;
	mov.b32 	%r106, 0;
	@%p4 bra 	$L__BB0_13;
	mul.lo.s32 	%r3, %r31, %r1;
	and.b32  	%r4, %r31, 7;
	setp.lt.u32 	%p5, %r31, 8;
	mov.b32 	%r101, 0;
	mov.u32 	%r106, %r101;
	@%p5 bra 	$L__BB0_5;
	and.b32  	%r101, %r31, 2147483640;
	neg.s32 	%r95, %r101;
	shl.b32 	%r7, %r30, 3;
	mul.wide.u32 	%rd9, %r3, 4;
	add.s64 	%rd10, %rd9, %rd2;
	add.s64 	%rd52, %rd10, 16;
	mov.b32 	%r106, 0;
	mul.wide.s32 	%rd13, %r30, 4;
	mov.u32 	%r94, %r2;
$L__BB0_4:
	.pragma "nounroll";
	ld.global.u32 	%r43, [%rd52+-16];
	mul.wide.s32 	%rd11, %r94, 4;
	add.s64 	%rd12, %rd1, %rd11;
	ld.global.u32 	%r44, [%rd12];
	mad.lo.s32 	%r45, %r44, %r43, %r106;
	ld.global.u32 	%r46, [%rd52+-12];
	add.s64 	%rd14, %rd12, %rd13;
	ld.global.u32 	%r47, [%rd14];
	mad.lo.s32 	%r48, %r47, %r46, %r45;
	ld.global.u32 	%r49, [%rd52+-8];
	add.s64 	%rd15, %rd14, %rd13;
	ld.global.u32 	%r50, [%rd15];
	mad.lo.s32 	%r51, %r50, %r49, %r48;
	ld.global.u32 	%r52, [%rd52+-4];
	add.s64 	%rd16, %rd15, %rd13;
	ld.global.u32 	%r53, [%rd16];
	mad.lo.s32 	%r54, %r53, %r52, %r51;
	ld.global.u32 	%r55, [%rd52];
	add.s64 	%rd17, %rd16, %rd13;
	ld.global.u32 	%r56, [%rd17];
	mad.lo.s32 	%r57, %r56, %r55, %r54;
	ld.global.u32 	%r58, [%rd52+4];
	add.s64 	%rd18, %rd17, %rd13;
	ld.global.u32 	%r59, [%rd18];
	mad.lo.s32 	%r60, %r59, %r58, %r57;
	ld.global.u32 	%r61, [%rd52+8];
	add.s64 	%rd19, %rd18, %rd13;
	ld.global.u32 	%r62, [%rd19];
	mad.lo.s32 	%r63, %r62, %r61, %r60;
	ld.global.u32 	%r64, [%rd52+12];
	add.s64 	%rd20, %rd19, %rd13;
	ld.global.u32 	%r65, [%rd20];
	mad.lo.s32 	%r106, %r65, %r64, %r63;
	add.s32 	%r95, %r95, 8;
	add.s32 	%r94, %r94, %r7;
	add.s64 	%rd52, %rd52, 32;
	setp.ne.s32 	%p6, %r95, 0;
	@%p6 bra 	$L__BB0_4;
$L__BB0_5:
	setp.eq.s32 	%p7, %r4, 0;
	@%p7 bra 	$L__BB0_13;
	and.b32  	%r17, %r31, 3;
	setp.lt.u32 	%p8, %r4, 4;
	@%p8 bra 	$L__BB0_8;
	add.s32 	%r67, %r101, %r3;
	mul.wide.u32 	%rd21, %r67, 4;
	add.s64 	%rd22, %rd2, %rd21;
	ld.global.u32 	%r68, [%rd22];
	mad.lo.s32 	%r69, %r101, %r30, %r2;
	mul.wide.s32 	%rd23, %r69, 4;
	add.s64 	%rd24, %rd1, %rd23;
	ld.global.u32 	%r70, [%rd24];
	mad.lo.s32 	%r71, %r70, %r68, %r106;
	cvt.u64.u32 	%rd25, %r3;
	cvt.u64.u32 	%rd26, %r101;
	add.s64 	%rd27, %rd26, %rd25;
	shl.b64 	%rd28, %rd27, 2;
	add.s64 	%rd29, %rd2, %rd28;
	ld.global.u32 	%r72, [%rd29+4];
	mul.wide.s32 	%rd30, %r30, 4;
	add.s64 	%rd31, %rd24, %rd30;
	ld.global.u32 	%r73, [%rd31];
	mad.lo.s32 	%r74, %r73, %r72, %r71;
	ld.global.u32 	%r75, [%rd29+8];
	add.s64 	%rd32, %rd31, %rd30;
	ld.global.u32 	%r76, [%rd32];
	mad.lo.s32 	%r77, %r76, %r75, %r74;
	ld.global.u32 	%r78, [%rd29+12];
	add.s64 	%rd33, %rd32, %rd30;
	ld.global.u32 	%r79, [%rd33];
	mad.lo.s32 	%r106, %r79, %r78, %r77;
	add.s32 	%r101, %r101, 4;
$L__BB0_8:
	setp.eq.s32 	%p9, %r17, 0;
	@%p9 bra 	$L__BB0_13;
	setp.eq.s32 	%p10, %r17, 1;
	@%p10 bra 	$L__BB0_11;
	add.s32 	%r81, %r101, %r3;
	mul.wide.u32 	%rd34, %r81, 4;
	add.s64 	%rd35, %rd2, %rd34;
	ld.global.u32 	%r82, [%rd35];
	mad.lo.s32 	%r83, %r101, %r30, %r2;
	mul.wide.s32 	%rd36, %r83, 4;
	add.s64 	%rd37, %rd1, %rd36;
	ld.global.u32 	%r84, [%rd37];
	mad.lo.s32 	%r85, %r84, %r82, %r106;
	cvt.u64.u32 	%rd38, %r3;
	cvt.u64.u32 	%rd39, %r101;
	add.s64 	%rd40, %rd39, %rd38;
	shl.b64 	%rd41, %rd40, 2;
	add.s64 	%rd42, %rd2, %rd41;
	ld.global.u32 	%r86, [%rd42+4];
	mul.wide.s32 	%rd43, %r30, 4;
	add.s64 	%rd44, %rd37, %rd43;
	ld.global.u32 	%r87, [%rd44];
	mad.lo.s32 	%r106, %r87, %r86, %r85;
	add.s32 	%r101, %r101, 2;
$L__BB0_11:
	and.b32  	%r88, %r31, 1;
	setp.eq.b32 	%p11, %r88, 1;
	not.pred 	%p12, %p11;
	@%p12 bra 	$L__BB0_13;
	add.s32 	%r89, %r101, %r3;
	mul.wide.u32 	%rd45, %r89, 4;
	add.s64 	%rd46, %rd2, %rd45;
	ld.global.u32 	%r90, [%rd46];
	mad.lo.s32 	%r91, %r101, %r30, %r2;
	mul.wide.s32 	%rd47, %r91, 4;
	add.s64 	%rd48, %rd1, %rd47;
	ld.global.u32 	%r92, [%rd48];
	mad.lo.s32 	%r106, %r92, %r90, %r106;
$L__BB0_13:
	mad.lo.s32 	%r93, %r30, %r1, %r2;
	cvta.to.global.u64 	%rd49, %rd6;
	mul.wide.s32 	%rd50, %r93, 4;
	add.s64 	%rd51, %rd49, %rd50;
	st.global.u32 	[%rd51], %r106;
$L__BB0_14:
	ret;

}
	// .globl	_Z12matmul_tiledPiS_S_iii
.visible .entry _Z12matmul_tiledPiS_S_iii(
	.param .u64 .ptr .align 1 _Z12matmul_tiledPiS_S_iii_param_0,
	.param .u64 .ptr .align 1 _Z12matmul_tiledPiS_S_iii_param_1,
	.param .u64 .ptr .align 1 _Z12matmul_tiledPiS_S_iii_param_2,
	.param .u32 _Z12matmul_tiledPiS_S_iii_param_3,
	.param .u32 _Z12matmul_tiledPiS_S_iii_param_4,
	.param .u32 _Z12matmul_tiledPiS_S_iii_param_5
)
{
	.reg .pred 	%p<12>;
	.reg .b32 	%r<101>;
	.reg .b32 	%f<9>;
	.reg .b64 	%rd<13>;
	// demoted variable
	.shared .align 4 .b8 _ZZ12matmul_tiledPiS_S_iiiE5tileA[1024];
	// demoted variable
	.shared .align 4 .b8 _ZZ12matmul_tiledPiS_S_iiiE5tileB[1024];
	ld.param.u64 	%rd3, [_Z12matmul_tiledPiS_S_iii_param_0];
	ld.param.u64 	%rd4, [_Z12matmul_tiledPiS_S_iii_param_1];
	ld.param.u64 	%rd5, [_Z12matmul_tiledPiS_S_iii_param_2];
	ld.param.u32 	%r27, [_Z12matmul_tiledPiS_S_iii_param_3];
	ld.param.u32 	%r28, [_Z12matmul_tiledPiS_S_iii_param_4];
	ld.param.u32 	%r29, [_Z12matmul_tiledPiS_S_iii_param_5];
	mov.u32 	%r31, %ctaid.y;
	shl.b32 	%r32, %r31, 4;
	mov.u32 	%r96, %tid.y;
	add.s32 	%r2, %r32, %r96;
	mov.u32 	%r33, %ctaid.x;
	shl.b32 	%r3, %r33, 4;
	mov.u32 	%r94, %tid.x;
	add.s32 	%r5, %r3, %r94;
	setp.lt.s32 	%p1, %r29, 1;
	mov.b32 	%r100, 0;
	@%p1 bra 	$L__BB1_7;
	add.s32 	%r35, %r29, 15;
	shr.u32 	%r36, %r35, 4;
	shl.b32 	%r37, %r96, 6;
	mov.u32 	%r38, _ZZ12matmul_tiledPiS_S_iiiE5tileA;
	add.s32 	%r6, %r38, %r37;
	shl.b32 	%r39, %r94, 2;
	add.s32 	%r7, %r6, %r39;
	mov.u32 	%r40, _ZZ12matmul_tiledPiS_S_iiiE5tileB;
	add.s32 	%r9, %r40, %r39;
	add.s32 	%r8, %r9, %r37;
	neg.s32 	%r98, %r36;
	mad.lo.s32 	%r41, %r96, %r28, %r94;
	add.s32 	%r97, %r41, %r3;
	shl.b32 	%r12, %r28, 4;
	mad.lo.s32 	%r95, %r29, %r2, %r94;
	cvta.to.global.u64 	%rd1, %rd3;
	cvta.to.global.u64 	%rd2, %rd4;
	mov.b32 	%r100, 0;
$L__BB1_2:
	setp.ge.s32 	%p2, %r2, %r27;
	setp.ge.s32 	%p3, %r94, %r29;
	mov.f32 	%f7, 0f00000000;
	or.pred  	%p4, %p2, %p3;
	@%p4 bra 	$L__BB1_4;
	mul.wide.s32 	%rd6, %r95, 4;
	add.s64 	%rd7, %rd1, %rd6;
	ld.global.u32 	%r42, [%rd7];
	cvt.rn.f32.s32 	%f7, %r42;
$L__BB1_4:
	setp.ge.s32 	%p5, %r5, %r28;
	cvt.rzi.s32.f32 	%r43, %f7;
	st.shared.u32 	[%r7], %r43;
	setp.ge.s32 	%p6, %r96, %r29;
	mov.f32 	%f8, 0f00000000;
	or.pred  	%p7, %p5, %p6;
	@%p7 bra 	$L__BB1_6;
	mul.wide.s32 	%rd8, %r97, 4;
	add.s64 	%rd9, %rd2, %rd8;
	ld.global.u32 	%r44, [%rd9];
	cvt.rn.f32.s32 	%f8, %r44;
$L__BB1_6:
	cvt.rzi.s32.f32 	%r45, %f8;
	st.shared.u32 	[%r8], %r45;
	bar.sync 	0;
	ld.shared.u32 	%r46, [%r6];
	ld.shared.u32 	%r47, [%r9];
	mad.lo.s32 	%r48, %r47, %r46, %r100;
	ld.shared.u32 	%r49, [%r6+4];
	ld.shared.u32 	%r50, [%r9+64];
	mad.lo.s32 	%r51, %r50, %r49, %r48;
	ld.shared.u32 	%r52, [%r6+8];
	ld.shared.u32 	%r53, [%r9+128];
	mad.lo.s32 	%r54, %r53, %r52, %r51;
	ld.shared.u32 	%r55, [%r6+12];
	ld.shared.u32 	%r56, [%r9+192];
	mad.lo.s32 	%r57, %r56, %r55, %r54;
	ld.shared.u32 	%r58, [%r6+16];
	ld.shared.u32 	%r59, [%r9+256];
	mad.lo.s32 	%r60, %r59, %r58, %r57;
	ld.shared.u32 	%r61, [%r6+20];
	ld.shared.u32 	%r62, [%r9+320];
	mad.lo.s32 	%r63, %r62, %r61, %r60;
	ld.shared.u32 	%r64, [%r6+24];
	ld.shared.u32 	%r65, [%r9+384];
	mad.lo.s32 	%r66, %r65, %r64, %r63;
	ld.shared.u32 	%r67, [%r6+28];
	ld.shared.u32 	%r68, [%r9+448];
	mad.lo.s32 	%r69, %r68, %r67, %r66;
	ld.shared.u32 	%r70, [%r6+32];
	ld.shared.u32 	%r71, [%r9+512];
	mad.lo.s32 	%r72, %r71, %r70, %r69;
	ld.shared.u32 	%r73, [%r6+36];
	ld.shared.u32 	%r74, [%r9+576];
	mad.lo.s32 	%r75, %r74, %r73, %r72;
	ld.shared.u32 	%r76, [%r6+40];
	ld.shared.u32 	%r77, [%r9+640];
	mad.lo.s32 	%r78, %r77, %r76, %r75;
	ld.shared.u32 	%r79, [%r6+44];
	ld.shared.u32 	%r80, [%r9+704];
	mad.lo.s32 	%r81, %r80, %r79, %r78;
	ld.shared.u32 	%r82, [%r6+48];
	ld.shared.u32 	%r83, [%r9+768];
	mad.lo.s32 	%r84, %r83, %r82, %r81;
	ld.shared.u32 	%r85, [%r6+52];
	ld.shared.u32 	%r86, [%r9+832];
	mad.lo.s32 	%r87, %r86, %r85, %r84;
	ld.shared.u32 	%r88, [%r6+56];
	ld.shared.u32 	%r89, [%r9+896];
	mad.lo.s32 	%r90, %r89, %r88, %r87;
	ld.shared.u32 	%r91, [%r6+60];
	ld.shared.u32 	%r92, [%r9+960];
	mad.lo.s32 	%r100, %r92, %r91, %r90;
	bar.sync 	0;
	add.s32 	%r98, %r98, 1;
	setp.ne.s32 	%p8, %r98, 0;
	add.s32 	%r97, %r97, %r12;
	add.s32 	%r96, %r96, 16;
	add.s32 	%r95, %r95, 16;
	add.s32 	%r94, %r94, 16;
	@%p8 bra 	$L__BB1_2;
$L__BB1_7:
	setp.ge.s32 	%p9, %r2, %r27;
	setp.ge.s32 	%p10, %r5, %r28;
	or.pred  	%p11, %p9, %p10;
	@%p11 bra 	$L__BB1_9;
	mad.lo.s32 	%r93, %r28, %r2, %r5;
	cvta.to.global.u64 	%rd10, %rd5;
	mul.wide.s32 	%rd11, %r93, 4;
	add.s64 	%rd12, %rd10, %rd11;
	st.global.u32 	[%rd12], %r100;
$L__BB1_9:
	ret;

}


// ===== COMPILED SASS (sm_100) =====

	.target	sm_100

	.elftype	@"ET_EXEC"


//--------------------- .note.nv.tkinfo           --------------------------
	.section	.note.nv.tkinfo,"",@"SHT_NOTE"
	.sectionflags	@"SHF_NOTE_NV_TKINFO"
	.tkinfo
        /*0018*/ 	.word	0x00000002
        /*0030*/ 	.string	""
        /*0030*/ 	.string	"ptxas"
        /*0030*/ 	.string	"Cuda compilation tools, release 13.0, V13.0.88"
        /*0030*/ 	.string	"Build cuda_13.0.r13.0/compiler.36424714_0"
        /*0030*/ 	.string	"-arch sm_100 -m 64 "



//--------------------- .note.nv.cuinfo           --------------------------
	.section	.note.nv.cuinfo,"",@"SHT_NOTE"
	.sectionflags	@"SHF_NOTE_NV_CUINFO"
        /*0018*/ 	.short	0x0002
        /*001a*/ 	.short	0x0064
        /*001c*/ 	.short	0x0082
	.zero		2


//--------------------- .nv.info                  --------------------------
	.section	.nv.info,"",@"SHT_CUDA_INFO"
	.align	4


	//----- nvinfo : EIATTR_REGCOUNT
	.align		4
        /*0000*/ 	.byte	0x04, 0x2f
        /*0002*/ 	.short	(.L_1 - .L_0)
	.align		4
.L_0:
        /*0004*/ 	.word	index@(_Z10matmul_gpuPiS_S_iii)
        /*0008*/ 	.word	0x00000020


	//----- nvinfo : EIATTR_FRAME_SIZE
	.align		4
.L_1:
        /*000c*/ 	.byte	0x04, 0x11
        /*000e*/ 	.short	(.L_3 - .L_2)
	.align		4
.L_2:
        /*0010*/ 	.word	index@(_Z10matmul_gpuPiS_S_iii)
        /*0014*/ 	.word	0x00000000


	//----- nvinfo : EIATTR_REGCOUNT
	.align		4
.L_3:
        /*0018*/ 	.byte	0x04, 0x2f
        /*001a*/ 	.short	(.L_5 - .L_4)
	.align		4
.L_4:
        /*001c*/ 	.word	index@(_Z12matmul_tiledPiS_S_iii)
        /*0020*/ 	.word	0x0000001f


	//----- nvinfo : EIATTR_FRAME_SIZE
	.align		4
.L_5:
        /*0024*/ 	.byte	0x04, 0x11
        /*0026*/ 	.short	(.L_7 - .L_6)
	.align		4
.L_6:
        /*0028*/ 	.word	index@(_Z12matmul_tiledPiS_S_iii)
        /*002c*/ 	.word	0x00000000


	//----- nvinfo : EIATTR_MIN_STACK_SIZE
	.align		4
.L_7:
        /*0030*/ 	.byte	0x04, 0x12
        /*0032*/ 	.short	(.L_9 - .L_8)
	.align		4
.L_8:
        /*0034*/ 	.word	index@(_Z12matmul_tiledPiS_S_iii)
        /*0038*/ 	.word	0x00000000


	//----- nvinfo : EIATTR_MIN_STACK_SIZE
	.align		4
.L_9:
        /*003c*/ 	.byte	0x04, 0x12
        /*003e*/ 	.short	(.L_11 - .L_10)
	.align		4
.L_10:
        /*0040*/ 	.word	index@(_Z10matmul_gpuPiS_S_iii)
        /*0044*/ 	.word	0x00000000
.L_11:


//--------------------- .nv.compat                --------------------------
	.section	.nv.compat,"",@"SHT_CUDA_COMPAT_INFO"
	.align	4
        /*0000*/ 	.byte	0x02, 0x09, 0x00, 0x00, 0x02, 0x02, 0x01, 0x00, 0x02, 0x05, 0x05, 0x00, 0x03, 0x07, 0x01, 0x01
        /*0010*/ 	.byte	0x02, 0x03, 0x00, 0x00, 0x02, 0x06, 0x01, 0x00, 0x04, 0x0b, 0x08, 0x00, 0x09, 0x00, 0x00, 0x00
        /*0020*/ 	.byte	0x00, 0x00, 0x00, 0x00


//--------------------- .nv.info._Z12matmul_tiledPiS_S_iii --------------------------
	.section	.nv.info._Z12matmul_tiledPiS_S_iii,"",@"SHT_CUDA_INFO"
	.sectionflags	@""
	.align	4


	//----- nvinfo : EIATTR_CUDA_API_VERSION
	.align		4
        /*0000*/ 	.byte	0x04, 0x37
        /*0002*/ 	.short	(.L_13 - .L_12)
.L_12:
        /*0004*/ 	.word	0x00000082


	//----- nvinfo : EIATTR_KPARAM_INFO
	.align		4
.L_13:
        /*0008*/ 	.byte	0x04, 0x17
        /*000a*/ 	.short	(.L_15 - .L_14)
.L_14:
        /*000c*/ 	.word	0x00000000
        /*0010*/ 	.short	0x0005
        /*0012*/ 	.short	0x0020
        /*0014*/ 	.byte	0x00, 0xf0, 0x11, 0x00


	//----- nvinfo : EIATTR_KPARAM_INFO
	.align		4
.L_15:
        /*0018*/ 	.byte	0x04, 0x17
        /*001a*/ 	.short	(.L_17 - .L_16)
.L_16:
        /*001c*/ 	.word	0x00000000
        /*0020*/ 	.short	0x0004
        /*0022*/ 	.short	0x001c
        /*0024*/ 	.byte	0x00, 0xf0, 0x11, 0x00


	//----- nvinfo : EIATTR_KPARAM_INFO
	.align		4
.L_17:
        /*0028*/ 	.byte	0x04, 0x17
        /*002a*/ 	.short	(.L_19 - .L_18)
.L_18:
        /*002c*/ 	.word	0x00000000
        /*0030*/ 	.short	0x0003
        /*0032*/ 	.short	0x0018
        /*0034*/ 	.byte	0x00, 0xf0, 0x11, 0x00


	//----- nvinfo : EIATTR_KPARAM_INFO
	.align		4
.L_19:
        /*0038*/ 	.byte	0x04, 0x17
        /*003a*/ 	.short	(.L_21 - .L_20)
.L_20:
        /*003c*/ 	.word	0x00000000
        /*0040*/ 	.short	0x0002
        /*0042*/ 	.short	0x0010
        /*0044*/ 	.byte	0x00, 0xf5, 0x21, 0x00


	//----- nvinfo : EIATTR_KPARAM_INFO
	.align		4
.L_21:
        /*0048*/ 	.byte	0x04, 0x17
        /*004a*/ 	.short	(.L_23 - .L_22)
.L_22:
        /*004c*/ 	.word	0x00000000
        /*0050*/ 	.short	0x0001
        /*0052*/ 	.short	0x0008
        /*0054*/ 	.byte	0x00, 0xf5, 0x21, 0x00


	//----- nvinfo : EIATTR_KPARAM_INFO
	.align		4
.L_23:
        /*0058*/ 	.byte	0x04, 0x17
        /*005a*/ 	.short	(.L_25 - .L_24)
.L_24:
        /*005c*/ 	.word	0x00000000
        /*0060*/ 	.short	0x0000
        /*0062*/ 	.short	0x0000
        /*0064*/ 	.byte	0x00, 0xf5, 0x21, 0x00


	//----- nvinfo : EIATTR_SPARSE_MMA_MASK
	.align		4
.L_25:
        /*0068*/ 	.byte	0x03, 0x50
        /*006a*/ 	.short	0x0000


	//----- nvinfo : EIATTR_MAXREG_COUNT
	.align		4
        /*006c*/ 	.byte	0x03, 0x1b
        /*006e*/ 	.short	0x00ff


	//----- nvinfo : EIATTR_NUM_BARRIERS
	.align		4
        /*0070*/ 	.byte	0x02, 0x4c
        /*0072*/ 	.byte	0x01
	.zero		1


	//----- nvinfo : EIATTR_MERCURY_ISA_VERSION
	.align		4
        /*0074*/ 	.byte	0x03, 0x5f
        /*0076*/ 	.short	0x0101


	//----- nvinfo : EIATTR_VRC_CTA_INIT_COUNT
	.align		4
        /*0078*/ 	.byte	0x02, 0x4a
	.zero		1
	.zero		1


	//----- nvinfo : EIATTR_EXIT_INSTR_OFFSETS
	.align		4
        /*007c*/ 	.byte	0x04, 0x1c
        /*007e*/ 	.short	(.L_27 - .L_26)


	//   ....[0]....
.L_26:
        /*0080*/ 	.word	0x00000620


	//   ....[1]....
        /*0084*/ 	.word	0x00000670


	//----- nvinfo : EIATTR_CBANK_PARAM_SIZE
	.align		4
.L_27:
        /*0088*/ 	.byte	0x03, 0x19
        /*008a*/ 	.short	0x0024


	//----- nvinfo : EIATTR_PARAM_CBANK
	.align		4
        /*008c*/ 	.byte	0x04, 0x0a
        /*008e*/ 	.short	(.L_29 - .L_28)
	.align		4
.L_28:
        /*0090*/ 	.word	index@(.nv.constant0._Z12matmul_tiledPiS_S_iii)
        /*0094*/ 	.short	0x0380
        /*0096*/ 	.short	0x0024


	//----- nvinfo : EIATTR_SW_WAR
	.align		4
.L_29:
        /*0098*/ 	.byte	0x04, 0x36
        /*009a*/ 	.short	(.L_31 - .L_30)
.L_30:
        /*009c*/ 	.word	0x00000008
.L_31:


//--------------------- .nv.info._Z10matmul_gpuPiS_S_iii --------------------------
	.section	.nv.info._Z10matmul_gpuPiS_S_iii,"",@"SHT_CUDA_INFO"
	.sectionflags	@""
	.align	4


	//----- nvinfo : EIATTR_CUDA_API_VERSION
	.align		4
        /*0000*/ 	.byte	0x04, 0x37
        /*0002*/ 	.short	(.L_33 - .L_32)
.L_32:
        /*0004*/ 	.word	0x00000082


	//----- nvinfo : EIATTR_KPARAM_INFO
	.align		4
.L_33:
        /*0008*/ 	.byte	0x04, 0x17
        /*000a*/ 	.short	(.L_35 - .L_34)
.L_34:
        /*000c*/ 	.word	0x00000000
        /*0010*/ 	.short	0x0005
        /*0012*/ 	.short	0x0020
        /*0014*/ 	.byte	0x00, 0xf0, 0x11, 0x00


	//----- nvinfo : EIATTR_KPARAM_INFO
	.align		4
.L_35:
        /*0018*/ 	.byte	0x04, 0x17
        /*001a*/ 	.short	(.L_37 - .L_36)
.L_36:
        /*001c*/ 	.word	0x00000000
        /*0020*/ 	.short	0x0004
        /*0022*/ 	.short	0x001c
        /*0024*/ 	.byte	0x00, 0xf0, 0x11, 0x00


	//----- nvinfo : EIATTR_KPARAM_INFO
	.align		4
.L_37:
        /*0028*/ 	.byte	0x04, 0x17
        /*002a*/ 	.short	(.L_39 - .L_38)
.L_38:
        /*002c*/ 	.word	0x00000000
        /*0030*/ 	.short	0x0003
        /*0032*/ 	.short	0x0018
        /*0034*/ 	.byte	0x00, 0xf0, 0x11, 0x00


	//----- nvinfo : EIATTR_KPARAM_INFO
	.align		4
.L_39:
        /*0038*/ 	.byte	0x04, 0x17
        /*003a*/ 	.short	(.L_41 - .L_40)
.L_40:
        /*003c*/ 	.word	0x00000000
        /*0040*/ 	.short	0x0002
        /*0042*/ 	.short	0x0010
        /*0044*/ 	.byte	0x00, 0xf5, 0x21, 0x00


	//----- nvinfo : EIATTR_KPARAM_INFO
	.align		4
.L_41:
        /*0048*/ 	.byte	0x04, 0x17
        /*004a*/ 	.short	(.L_43 - .L_42)
.L_42:
        /*004c*/ 	.word	0x00000000
        /*0050*/ 	.short	0x0001
        /*0052*/ 	.short	0x0008
        /*0054*/ 	.byte	0x00, 0xf5, 0x21, 0x00


	//----- nvinfo : EIATTR_KPARAM_INFO
	.align		4
.L_43:
        /*0058*/ 	.byte	0x04, 0x17
        /*005a*/ 	.short	(.L_45 - .L_44)
.L_44:
        /*005c*/ 	.word	0x00000000
        /*0060*/ 	.short	0x0000
        /*0062*/ 	.short	0x0000
        /*0064*/ 	.byte	0x00, 0xf5, 0x21, 0x00


	//----- nvinfo : EIATTR_SPARSE_MMA_MASK
	.align		4
.L_45:
        /*0068*/ 	.byte	0x03, 0x50
        /*006a*/ 	.short	0x0000


	//----- nvinfo : EIATTR_MAXREG_COUNT
	.align		4
        /*006c*/ 	.byte	0x03, 0x1b
        /*006e*/ 	.short	0x00ff


	//----- nvinfo : EIATTR_MERCURY_ISA_VERSION
	.align		4
        /*0070*/ 	.byte	0x03, 0x5f
        /*0072*/ 	.short	0x0101


	//----- nvinfo : EIATTR_VRC_CTA_INIT_COUNT
	.align		4
        /*0074*/ 	.byte	0x02, 0x4a
	.zero		1
	.zero		1


	//----- nvinfo : EIATTR_EXIT_INSTR_OFFSETS
	.align		4
        /*0078*/ 	.byte	0x04, 0x1c
        /*007a*/ 	.short	(.L_47 - .L_46)


	//   ....[0]....
.L_46:
        /*007c*/ 	.word	0x000000c0


	//   ....[1]....
        /*0080*/ 	.word	0x000008d0


	//----- nvinfo : EIATTR_CBANK_PARAM_SIZE
	.align		4
.L_47:
        /*0084*/ 	.byte	0x03, 0x19
        /*0086*/ 	.short	0x0024


	//----- nvinfo : EIATTR_PARAM_CBANK
	.align		4
        /*0088*/ 	.byte	0x04, 0x0a
        /*008a*/ 	.short	(.L_49 - .L_48)
	.align		4
.L_48:
        /*008c*/ 	.word	index@(.nv.constant0._Z10matmul_gpuPiS_S_iii)
        /*0090*/ 	.short	0x0380
        /*0092*/ 	.short	0x0024


	//----- nvinfo : EIATTR_SW_WAR
	.align		4
.L_49:
        /*0094*/ 	.byte	0x04, 0x36
        /*0096*/ 	.short	(.L_51 - .L_50)
.L_50:
        /*0098*/ 	.word	0x00000008
.L_51:


//--------------------- .nv.callgraph             --------------------------
	.section	.nv.callgraph,"",@"SHT_CUDA_CALLGRAPH"
	.align	4
	.sectionentsize	8
	.align		4
        /*0000*/ 	.word	0x00000000
	.align		4
        /*0004*/ 	.word	0xffffffff
	.align		4
        /*0008*/ 	.word	0x00000000
	.align		4
        /*000c*/ 	.word	0xfffffffe
	.align		4
        /*0010*/ 	.word	0x00000000
	.align		4
        /*0014*/ 	.word	0xfffffffd
	.align		4
        /*0018*/ 	.word	0x00000000
	.align		4
        /*001c*/ 	.word	0xfffffffc


//--------------------- .text._Z12matmul_tiledPiS_S_iii --------------------------
	.section	.text._Z12matmul_tiledPiS_S_iii,"ax",@progbits
	.align	128
        .global         _Z12matmul_tiledPiS_S_iii
        .type           _Z12matmul_tiledPiS_S_iii,@function
        .size           _Z12matmul_tiledPiS_S_iii,(.L_x_8 - _Z12matmul_tiledPiS_S_iii)
        .other          _Z12matmul_tiledPiS_S_iii,@"STO_CUDA_ENTRY STV_DEFAULT"
_Z12matmul_tiledPiS_S_iii:
.text._Z12matmul_tiledPiS_S_iii:
[----:B------:R-:W-:Y:S01]  /*0000*/  LDC R1, c[0x0][0x37c] ;  /* 0x0000df00ff017b82 */ /* 0x000fe20000000800 */
[----:B------:R-:W0:Y:S01]  /*0010*/  S2R R2, SR_CTAID.Y ;  /* 0x0000000000027919 */ /* 0x000e220000002600 */
[----:B------:R-:W1:Y:S01]  /*0020*/  LDCU UR10, c[0x0][0x3a0] ;  /* 0x00007400ff0a77ac */ /* 0x000e620008000800 */
[----:B------:R-:W-:Y:S01]  /*0030*/  HFMA2 R21, -RZ, RZ, 0, 0 ;  /* 0x00000000ff157431 */ /* 0x000fe200000001ff */
[----:B------:R-:W0:Y:S01]  /*0040*/  S2R R0, SR_TID.Y ;  /* 0x0000000000007919 */ /* 0x000e220000002200 */
[----:B------:R-:W2:Y:S01]  /*0050*/  LDCU.64 UR8, c[0x0][0x358] ;  /* 0x00006b00ff0877ac */ /* 0x000ea20008000a00 */
[----:B------:R-:W3:Y:S01]  /*0060*/  S2R R4, SR_CTAID.X ;  /* 0x0000000000047919 */ /* 0x000ee20000002500 */
[----:B------:R-:W3:Y:S01]  /*0070*/  S2R R13, SR_TID.X ;  /* 0x00000000000d7919 */ /* 0x000ee20000002100 */
[----:B-1----:R-:W-:Y:S01]  /*0080*/  UISETP.GE.AND UP0, UPT, UR10, 0x1, UPT ;  /* 0x000000010a00788c */ /* 0x002fe2000bf06270 */
[----:B0-----:R-:W-:Y:S02]  /*0090*/  LEA R2, R2, R0, 0x4 ;  /* 0x0000000002027211 */ /* 0x001fe400078e20ff */
[----:B---3--:R-:W-:-:S06]  /*00a0*/  LEA R3, R4, R13, 0x4 ;  /* 0x0000000d04037211 */ /* 0x008fcc00078e20ff */
[----:B--2---:R-:W-:Y:S05]  /*00b0*/  BRA.U !UP0, `(.L_x_0) ;  /* 0x00000005084c7547 */ /* 0x004fea000b800000 */
[----:B------:R-:W0:Y:S01]  /*00c0*/  S2UR UR7, SR_CgaCtaId ;  /* 0x00000000000779c3 */ /* 0x000e220000008800 */
[----:B------:R-:W1:Y:S01]  /*00d0*/  LDCU UR11, c[0x0][0x39c] ;  /* 0x00007380ff0b77ac */ /* 0x000e620008000800 */
[----:B------:R-:W-:Y:S01]  /*00e0*/  MOV R21, RZ ;  /* 0x000000ff00157202 */ /* 0x000fe20000000f00 */
[----:B------:R-:W-:Y:S01]  /*00f0*/  IMAD R12, R2, UR10, R13 ;  /* 0x0000000a020c7c24 */ /* 0x000fe2000f8e020d */
[----:B------:R-:W-:Y:S01]  /*0100*/  UMOV UR5, 0x400 ;  /* 0x0000040000057882 */ /* 0x000fe20000000000 */
[----:B------:R-:W-:-:S03]  /*0110*/  UIADD3 UR4, UPT, UPT, UR10, 0xf, URZ ;  /* 0x0000000f0a047890 */ /* 0x000fc6000fffe0ff */
[----:B------:R-:W2:Y:S01]  /*0120*/  LDC R14, c[0x0][0x39c] ;  /* 0x0000e700ff0e7b82 */ /* 0x000ea20000000800 */
[----:B------:R-:W-:Y:S02]  /*0130*/  UIADD3 UR6, UPT, UPT, UR5, 0x400, URZ ;  /* 0x0000040005067890 */ /* 0x000fe4000fffe0ff */
[----:B------:R-:W-:Y:S01]  /*0140*/  USHF.R.U32.HI UR4, URZ, 0x4, UR4 ;  /* 0x00000004ff047899 */ /* 0x000fe20008011604 */
[----:B------:R-:W3:Y:S01]  /*0150*/  LDCU UR13, c[0x0][0x3a0] ;  /* 0x00007400ff0d77ac */ /* 0x000ee20008000800 */
[----:B------:R-:W4:Y:S01]  /*0160*/  LDCU UR12, c[0x0][0x398] ;  /* 0x00007300ff0c77ac */ /* 0x000f220008000800 */
[----:B-1----:R-:W-:Y:S01]  /*0170*/  IMAD R19, R0, UR11, R13 ;  /* 0x0000000b00137c24 */ /* 0x002fe2000f8e020d */
[----:B------:R-:W-:Y:S02]  /*0180*/  UIADD3 UR4, UPT, UPT, -UR4, URZ, URZ ;  /* 0x000000ff04047290 */ /* 0x000fe4000fffe1ff */
[----:B0-----:R-:W-:Y:S02]  /*0190*/  ULEA UR5, UR7, UR5, 0x18 ;  /* 0x0000000507057291 */ /* 0x001fe4000f8ec0ff */
[----:B------:R-:W-:Y:S01]  /*01a0*/  LEA R19, R4, R19, 0x4 ;  /* 0x0000001304137211 */ /* 0x000fe200078e20ff */
[----:B------:R-:W-:-:S03]  /*01b0*/  ULEA UR6, UR7, UR6, 0x18 ;  /* 0x0000000607067291 */ /* 0x000fc6000f8ec0ff */
[----:B------:R-:W-:-:S03]  /*01c0*/  LEA R16, R0, UR5, 0x6 ;  /* 0x0000000500107c11 */ /* 0x000fc6000f8e30ff */
[C---:B------:R-:W-:Y:S02]  /*01d0*/  LEA R17, R13.reuse, UR6, 0x2 ;  /* 0x000000060d117c11 */ /* 0x040fe4000f8e10ff */
[----:B------:R-:W-:Y:S02]  /*01e0*/  LEA R18, R13, R16, 0x2 ;  /* 0x000000100d127211 */ /* 0x000fe400078e10ff */
[----:B---34-:R-:W-:-:S07]  /*01f0*/  LEA R15, R0, R17, 0x6 ;  /* 0x00000011000f7211 */ /* 0x018fce00078e30ff */
.L_x_1:
[----:B------:R-:W-:Y:S02]  /*0200*/  ISETP.GE.AND P0, PT, R0, UR13, PT ;  /* 0x0000000d00007c0c */ /* 0x000fe4000bf06270 */
[----:B------:R-:W-:Y:S02]  /*0210*/  ISETP.GE.AND P1, PT, R13, UR13, PT ;  /* 0x0000000d0d007c0c */ /* 0x000fe4000bf26270 */
[----:B--2---:R-:W-:Y:S02]  /*0220*/  ISETP.GE.OR P0, PT, R3, R14, P0 ;  /* 0x0000000e0300720c */ /* 0x004fe40000706670 */
[----:B------:R-:W-:-:S11]  /*0230*/  ISETP.GE.OR P1, PT, R2, UR12, P1 ;  /* 0x0000000c02007c0c */ /* 0x000fd60008f26670 */
[----:B------:R-:W0:Y:S08]  /*0240*/  @!P0 LDC.64 R6, c[0x0][0x388] ;  /* 0x0000e200ff068b82 */ /* 0x000e300000000a00 */
[----:B------:R-:W1:Y:S01]  /*0250*/  @!P1 LDC.64 R4, c[0x0][0x380] ;  /* 0x0000e000ff049b82 */ /* 0x000e620000000a00 */
[----:B0-----:R-:W-:-:S06]  /*0260*/  @!P0 IMAD.WIDE R6, R19, 0x4, R6 ;  /* 0x0000000413068825 */ /* 0x001fcc00078e0206 */
[----:B------:R-:W2:Y:S01]  /*0270*/  @!P0 LDG.E R6, desc[UR8][R6.64] ;  /* 0x0000000806068981 */ /* 0x000ea2000c1e1900 */
[----:B-1----:R-:W-:-:S06]  /*0280*/  @!P1 IMAD.WIDE R4, R12, 0x4, R4 ;  /* 0x000000040c049825 */ /* 0x002fcc00078e0204 */
[----:B------:R-:W3:Y:S01]  /*0290*/  @!P1 LDG.E R4, desc[UR8][R4.64] ;  /* 0x0000000804049981 */ /* 0x000ee2000c1e1900 */
[----:B------:R-:W-:Y:S01]  /*02a0*/  HFMA2 R22, -RZ, RZ, 0, 0 ;  /* 0x00000000ff167431 */ /* 0x000fe200000001ff */
[----:B------:R-:W-:Y:S01]  /*02b0*/  MOV R20, RZ ;  /* 0x000000ff00147202 */ /* 0x000fe20000000f00 */
[----:B------:R-:W-:-:S04]  /*02c0*/  UIADD3 UR4, UPT, UPT, UR4, 0x1, URZ ;  /* 0x0000000104047890 */ /* 0x000fc8000fffe0ff */
[----:B------:R-:W-:Y:S01]  /*02d0*/  UISETP.NE.AND UP0, UPT, UR4, URZ, UPT ;  /* 0x000000ff0400728c */ /* 0x000fe2000bf05270 */
[----:B------:R-:W-:Y:S02]  /*02e0*/  IADD3 R0, PT, PT, R0, 0x10, RZ ;  /* 0x0000001000007810 */ /* 0x000fe40007ffe0ff */
[----:B------:R-:W-:Y:S02]  /*02f0*/  IADD3 R13, PT, PT, R13, 0x10, RZ ;  /* 0x000000100d0d7810 */ /* 0x000fe40007ffe0ff */
[----:B------:R-:W-:Y:S02]  /*0300*/  IADD3 R12, PT, PT, R12, 0x10, RZ ;  /* 0x000000100c0c7810 */ /* 0x000fe40007ffe0ff */
[----:B------:R-:W-:Y:S02]  /*0310*/  LEA R19, R14, R19, 0x4 ;  /* 0x000000130e137211 */ /* 0x000fe400078e20ff */
[----:B--2---:R-:W-:Y:S02]  /*0320*/  @!P0 I2FP.F32.S32 R22, R6 ;  /* 0x0000000600168245 */ /* 0x004fe40000201400 */
[----:B---3--:R-:W-:-:S04]  /*0330*/  @!P1 I2FP.F32.S32 R20, R4 ;  /* 0x0000000400149245 */ /* 0x008fc80000201400 */
[----:B------:R-:W-:Y:S08]  /*0340*/  F2I.TRUNC.NTZ R22, R22 ;  /* 0x0000001600167305 */ /* 0x000ff0000020f100 */
[----:B------:R-:W0:Y:S02]  /*0350*/  F2I.TRUNC.NTZ R25, R20 ;  /* 0x0000001400197305 */ /* 0x000e24000020f100 */
[----:B0-----:R-:W-:Y:S04]  /*0360*/  STS [R18], R25 ;  /* 0x0000001912007388 */ /* 0x001fe80000000800 */
[----:B------:R-:W-:Y:S01]  /*0370*/  STS [R15], R22 ;  /* 0x000000160f007388 */ /* 0x000fe20000000800 */
[----:B------:R-:W-:Y:S06]  /*0380*/  BAR.SYNC.DEFER_BLOCKING 0x0 ;  /* 0x0000000000007b1d */ /* 0x000fec0000010000 */
[----:B------:R-:W-:Y:S04]  /*0390*/  LDS R26, [R17] ;  /* 0x00000000111a7984 */ /* 0x000fe80000000800 */
[----:B------:R-:W0:Y:S04]  /*03a0*/  LDS.128 R8, [R16] ;  /* 0x0000000010087984 */ /* 0x000e280000000c00 */
[----:B------:R-:W1:Y:S04]  /*03b0*/  LDS R28, [R17+0x40] ;  /* 0x00004000111c7984 */ /* 0x000e680000000800 */
[----:B------:R-:W2:Y:S04]  /*03c0*/  LDS R27, [R17+0x80] ;  /* 0x00008000111b7984 */ /* 0x000ea80000000800 */
[----:B------:R-:W3:Y:S04]  /*03d0*/  LDS R24, [R17+0xc0] ;  /* 0x0000c00011187984 */ /* 0x000ee80000000800 */
[----:B------:R-:W-:Y:S04]  /*03e0*/  LDS R23, [R17+0x100] ;  /* 0x0001000011177984 */ /* 0x000fe80000000800 */
[----:B------:R-:W4:Y:S04]  /*03f0*/  LDS.128 R4, [R16+0x10] ;  /* 0x0000100010047984 */ /* 0x000f280000000c00 */
[----:B------:R-:W5:Y:S04]  /*0400*/  LDS R20, [R17+0x140] ;  /* 0x0001400011147984 */ /* 0x000f680000000800 */
[----:B------:R-:W5:Y:S04]  /*0410*/  LDS R25, [R17+0x180] ;  /* 0x0001800011197984 */ /* 0x000f680000000800 */
[----:B------:R-:W5:Y:S01]  /*0420*/  LDS R22, [R17+0x1c0] ;  /* 0x0001c00011167984 */ /* 0x000f620000000800 */
[----:B0-----:R-:W-:-:S03]  /*0430*/  IMAD R8, R8, R26, R21 ;  /* 0x0000001a08087224 */ /* 0x001fc600078e0215 */
[----:B------:R-:W-:Y:S01]  /*0440*/  LDS R21, [R17+0x200] ;  /* 0x0002000011157984 */ /* 0x000fe20000000800 */
[----:B-1----:R-:W-:-:S04]  /*0450*/  IMAD R8, R28, R9, R8 ;  /* 0x000000091c087224 */ /* 0x002fc800078e0208 */
[----:B--2---:R-:W-:-:S04]  /*0460*/  IMAD R8, R27, R10, R8 ;  /* 0x0000000a1b087224 */ /* 0x004fc800078e0208 */
[----:B---3--:R-:W-:Y:S02]  /*0470*/  IMAD R24, R24, R11, R8 ;  /* 0x0000000b18187224 */ /* 0x008fe400078e0208 */
[----:B------:R-:W0:Y:S02]  /*0480*/  LDS.128 R8, [R16+0x20] ;  /* 0x0000200010087984 */ /* 0x000e240000000c00 */
[----:B----4-:R-:W-:Y:S02]  /*0490*/  IMAD R4, R4, R23, R24 ;  /* 0x0000001704047224 */ /* 0x010fe400078e0218 */
[----:B------:R-:W1:Y:S02]  /*04a0*/  LDS R24, [R17+0x240] ;  /* 0x0002400011187984 */ /* 0x000e640000000800 */
[----:B-----5:R-:W-:Y:S02]  /*04b0*/  IMAD R4, R20, R5, R4 ;  /* 0x0000000514047224 */ /* 0x020fe400078e0204 */
[----:B------:R-:W2:Y:S02]  /*04c0*/  LDS R23, [R17+0x280] ;  /* 0x0002800011177984 */ /* 0x000ea40000000800 */
[----:B------:R-:W-:-:S02]  /*04d0*/  IMAD R4, R25, R6, R4 ;  /* 0x0000000619047224 */ /* 0x000fc400078e0204 */
[----:B------:R-:W3:Y:S02]  /*04e0*/  LDS R20, [R17+0x2c0] ;  /* 0x0002c00011147984 */ /* 0x000ee40000000800 */
[----:B------:R-:W-:Y:S02]  /*04f0*/  IMAD R26, R22, R7, R4 ;  /* 0x00000007161a7224 */ /* 0x000fe400078e0204 */
[----:B------:R-:W-:Y:S04]  /*0500*/  LDS R25, [R17+0x300] ;  /* 0x0003000011197984 */ /* 0x000fe80000000800 */
[----:B------:R-:W4:Y:S04]  /*0510*/  LDS.128 R4, [R16+0x30] ;  /* 0x0000300010047984 */ /* 0x000f280000000c00 */
[----:B------:R-:W5:Y:S01]  /*0520*/  LDS R22, [R17+0x340] ;  /* 0x0003400011167984 */ /* 0x000f620000000800 */
[----:B0-----:R-:W-:-:S03]  /*0530*/  IMAD R26, R8, R21, R26 ;  /* 0x00000015081a7224 */ /* 0x001fc600078e021a */
[----:B------:R-:W0:Y:S04]  /*0540*/  LDS R21, [R17+0x380] ;  /* 0x0003800011157984 */ /* 0x000e280000000800 */
[----:B------:R-:W0:Y:S01]  /*0550*/  LDS R8, [R17+0x3c0] ;  /* 0x0003c00011087984 */ /* 0x000e220000000800 */
[----:B-1----:R-:W-:-:S04]  /*0560*/  IMAD R9, R24, R9, R26 ;  /* 0x0000000918097224 */ /* 0x002fc800078e021a */
[----:B--2---:R-:W-:-:S04]  /*0570*/  IMAD R9, R23, R10, R9 ;  /* 0x0000000a17097224 */ /* 0x004fc800078e0209 */
[----:B---3--:R-:W-:-:S04]  /*0580*/  IMAD R9, R20, R11, R9 ;  /* 0x0000000b14097224 */ /* 0x008fc800078e0209 */
[----:B----4-:R-:W-:-:S04]  /*0590*/  IMAD R4, R4, R25, R9 ;  /* 0x0000001904047224 */ /* 0x010fc800078e0209 */
[----:B-----5:R-:W-:-:S04]  /*05a0*/  IMAD R4, R22, R5, R4 ;  /* 0x0000000516047224 */ /* 0x020fc800078e0204 */
[----:B0-----:R-:W-:-:S04]  /*05b0*/  IMAD R21, R21, R6, R4 ;  /* 0x0000000615157224 */ /* 0x001fc800078e0204 */
[----:B------:R-:W-:Y:S01]  /*05c0*/  IMAD R21, R8, R7, R21 ;  /* 0x0000000708157224 */ /* 0x000fe200078e0215 */
[----:B------:R-:W-:Y:S06]  /*05d0*/  BAR.SYNC.DEFER_BLOCKING 0x0 ;  /* 0x0000000000007b1d */ /* 0x000fec0000010000 */
[----:B------:R-:W-:Y:S05]  /*05e0*/  BRA.U UP0, `(.L_x_1) ;  /* 0xfffffffd00047547 */ /* 0x000fea000b83ffff */
.L_x_0:
[----:B------:R-:W0:Y:S02]  /*05f0*/  LDCU.64 UR4, c[0x0][0x398] ;  /* 0x00007300ff0477ac */ /* 0x000e240008000a00 */
[----:B0-----:R-:W-:-:S04]  /*0600*/  ISETP.GE.AND P0, PT, R3, UR5, PT ;  /* 0x0000000503007c0c */ /* 0x001fc8000bf06270 */
[----:B------:R-:W-:-:S13]  /*0610*/  ISETP.GE.OR P0, PT, R2, UR4, P0 ;  /* 0x0000000402007c0c */ /* 0x000fda0008706670 */
[----:B------:R-:W-:Y:S05]  /*0620*/  @P0 EXIT ;  /* 0x000000000000094d */ /* 0x000fea0003800000 */
[----:B------:R-:W0:Y:S01]  /*0630*/  LDC.64 R4, c[0x0][0x390] ;  /* 0x0000e400ff047b82 */ /* 0x000e220000000a00 */
[----:B------:R-:W-:-:S04]  /*0640*/  IMAD R3, R2, UR5, R3 ;  /* 0x0000000502037c24 */ /* 0x000fc8000f8e0203 */
[----:B0-----:R-:W-:-:S05]  /*0650*/  IMAD.WIDE R2, R3, 0x4, R4 ;  /* 0x0000000403027825 */ /* 0x001fca00078e0204 */
[----:B------:R-:W-:Y:S01]  /*0660*/  STG.E desc[UR8][R2.64], R21 ;  /* 0x0000001502007986 */ /* 0x000fe2000c101908 */
[----:B------:R-:W-:Y:S05]  /*0670*/  EXIT ;  /* 0x000000000000794d */ /* 0x000fea0003800000 */
.L_x_2:
[----:B------:R-:W-:-:S00]  /*0680*/  BRA `(.L_x_2) ;  /* 0xfffffffc00fc7947 */ /* 0x000fc0000383ffff */
[----:B------:R-:W-:-:S00]  /*0690*/  NOP ;  /* 0x0000000000007918 */ /* 0x000fc00000000000 */
        /* <DEDUP_REMOVED lines=14> */
.L_x_8:


//--------------------- .text._Z10matmul_gpuPiS_S_iii --------------------------
	.section	.text._Z10matmul_gpuPiS_S_iii,"ax",@progbits
	.align	128
        .global         _Z10matmul_gpuPiS_S_iii
        .type           _Z10matmul_gpuPiS_S_iii,@function
        .size           _Z10matmul_gpuPiS_S_iii,(.L_x_9 - _Z10matmul_gpuPiS_S_iii)
        .other          _Z10matmul_gpuPiS_S_iii,@"STO_CUDA_ENTRY STV_DEFAULT"
_Z10matmul_gpuPiS_S_iii:
.text._Z10matmul_gpuPiS_S_iii:
[----:B------:R-:W-:Y:S01]  /*0000*/  LDC R1, c[0x0][0x37c] ;  /* 0x0000df00ff017b82 */ /* 0x000fe20000000800 */
[----:B------:R-:W0:Y:S07]  /*0010*/  S2R R5, SR_TID.X ;  /* 0x0000000000057919 */ /* 0x000e2e0000002100 */
[----:B------:R-:W1:Y:S01]  /*0020*/  LDC R19, c[0x0][0x364] ;  /* 0x0000d900ff137b82 */ /* 0x000e620000000800 */
[----:B------:R-:W1:Y:S07]  /*0030*/  S2R R4, SR_TID.Y ;  /* 0x0000000000047919 */ /* 0x000e6e0000002200 */
[----:B------:R-:W0:Y:S08]  /*0040*/  S2UR UR5, SR_CTAID.X ;  /* 0x00000000000579c3 */ /* 0x000e300000002500 */
[----:B------:R-:W0:Y:S08]  /*0050*/  LDC R0, c[0x0][0x360] ;  /* 0x0000d800ff007b82 */ /* 0x000e300000000800 */
[----:B------:R-:W1:Y:S08]  /*0060*/  S2UR UR4, SR_CTAID.Y ;  /* 0x00000000000479c3 */ /* 0x000e700000002600 */
[----:B------:R-:W2:Y:S01]  /*0070*/  LDC.64 R2, c[0x0][0x398] ;  /* 0x0000e600ff027b82 */ /* 0x000ea20000000a00 */
[----:B0-----:R-:W-:-:S02]  /*0080*/  IMAD R0, R0, UR5, R5 ;  /* 0x0000000500007c24 */ /* 0x001fc4000f8e0205 */
[----:B-1----:R-:W-:-:S03]  /*0090*/  IMAD R19, R19, UR4, R4 ;  /* 0x0000000413137c24 */ /* 0x002fc6000f8e0204 */
[----:B--2---:R-:W-:-:S04]  /*00a0*/  ISETP.GE.AND P0, PT, R0, R3, PT ;  /* 0x000000030000720c */ /* 0x004fc80003f06270 */
[----:B------:R-:W-:-:S13]  /*00b0*/  ISETP.GE.OR P0, PT, R19, R2, P0 ;  /* 0x000000021300720c */ /* 0x000fda0000706670 */
[----:B------:R-:W-:Y:S05]  /*00c0*/  @P0 EXIT ;  /* 0x000000000000094d */ /* 0x000fea0003800000 */
[----:B------:R-:W0:Y:S01]  /*00d0*/  LDC R2, c[0x0][0x3a0] ;  /* 0x0000e800ff027b82 */ /* 0x000e220000000800 */
[----:B------:R-:W1:Y:S01]  /*00e0*/  LDCU.64 UR4, c[0x0][0x358] ;  /* 0x00006b00ff0477ac */ /* 0x000e620008000a00 */
[----:B------:R-:W-:Y:S01]  /*00f0*/  HFMA2 R24, -RZ, RZ, 0, 0 ;  /* 0x00000000ff187431 */ /* 0x000fe200000001ff */
[----:B0-----:R-:W-:-:S13]  /*0100*/  ISETP.GE.AND P0, PT, R2, 0x1, PT ;  /* 0x000000010200780c */ /* 0x001fda0003f06270 */
[----:B-1----:R-:W-:Y:S05]  /*0110*/  @!P0 BRA `(.L_x_3) ;  /* 0x0000000400dc8947 */ /* 0x002fea0003800000 */
[C---:B------:R-:W-:Y:S01]  /*0120*/  ISETP.GE.U32.AND P1, PT, R2.reuse, 0x8, PT ;  /* 0x000000080200780c */ /* 0x040fe20003f26070 */
[----:B------:R-:W-:Y:S01]  /*0130*/  IMAD R20, R19, R2, RZ ;  /* 0x0000000213147224 */ /* 0x000fe200078e02ff */
[----:B------:R-:W-:Y:S02]  /*0140*/  LOP3.LUT R27, R2, 0x7, RZ, 0xc0, !PT ;  /* 0x00000007021b7812 */ /* 0x000fe400078ec0ff */
[----:B------:R-:W-:Y:S02]  /*0150*/  MOV R21, RZ ;  /* 0x000000ff00157202 */ /* 0x000fe40000000f00 */
[----:B------:R-:W-:Y:S02]  /*0160*/  ISETP.NE.AND P0, PT, R27, RZ, PT ;  /* 0x000000ff1b00720c */ /* 0x000fe40003f05270 */
[----:B------:R-:W-:-:S05]  /*0170*/  MOV R24, RZ ;  /* 0x000000ff00187202 */ /* 0x000fca0000000f00 */
[----:B------:R-:W-:Y:S06]  /*0180*/  @!P1 BRA `(.L_x_4) ;  /* 0x0000000000c09947 */ /* 0x000fec0003800000 */
[----:B------:R-:W0:Y:S01]  /*0190*/  LDC.64 R4, c[0x0][0x380] ;  /* 0x0000e000ff047b82 */ /* 0x000e220000000a00 */
[----:B------:R-:W-:Y:S02]  /*01a0*/  LOP3.LUT R21, R2, 0x7ffffff8, RZ, 0xc0, !PT ;  /* 0x7ffffff802157812 */ /* 0x000fe400078ec0ff */
[----:B------:R-:W-:Y:S02]  /*01b0*/  MOV R24, RZ ;  /* 0x000000ff00187202 */ /* 0x000fe40000000f00 */
[----:B------:R-:W-:Y:S02]  /*01c0*/  MOV R18, R0 ;  /* 0x0000000000127202 */ /* 0x000fe40000000f00 */
[----:B------:R-:W-:Y:S01]  /*01d0*/  IADD3 R22, PT, PT, -R21, RZ, RZ ;  /* 0x000000ff15167210 */ /* 0x000fe20007ffe1ff */
[----:B0-----:R-:W-:-:S03]  /*01e0*/  IMAD.WIDE.U32 R4, R20, 0x4, R4 ;  /* 0x0000000414047825 */ /* 0x001fc600078e0004 */
[----:B------:R-:W-:-:S04]  /*01f0*/  IADD3 R6, P1, PT, R4, 0x10, RZ ;  /* 0x0000001004067810 */ /* 0x000fc80007f3e0ff */
[----:B------:R-:W-:-:S09]  /*0200*/  IADD3.X R5, PT, PT, RZ, R5, RZ, P1, !PT ;  /* 0x00000005ff057210 */ /* 0x000fd20000ffe4ff */
.L_x_5:
[----:B------:R-:W0:Y:S01]  /*0210*/  LDC.64 R16, c[0x0][0x388] ;  /* 0x0000e200ff107b82 */ /* 0x000e220000000a00 */
[----:B------:R-:W-:-:S05]  /*0220*/  MOV R4, R6 ;  /* 0x0000000600047202 */ /* 0x000fca0000000f00 */
[----:B------:R-:W2:Y:S04]  /*0230*/  LDG.E R25, desc[UR4][R4.64+-0x10] ;  /* 0xfffff00404197981 */ /* 0x000ea8000c1e1900 */
[----:B------:R-:W3:Y:S04]  /*0240*/  LDG.E R23, desc[UR4][R4.64+-0xc] ;  /* 0xfffff40404177981 */ /* 0x000ee8000c1e1900 */
[----:B------:R-:W4:Y:S04]  /*0250*/  LDG.E R29, desc[UR4][R4.64+-0x8] ;  /* 0xfffff804041d7981 */ /* 0x000f28000c1e1900 */
[----:B------:R-:W5:Y:S01]  /*0260*/  LDG.E R28, desc[UR4][R4.64+-0x4] ;  /* 0xfffffc04041c7981 */ /* 0x000f62000c1e1900 */
[----:B0-----:R-:W-:-:S05]  /*0270*/  IMAD.WIDE R16, R18, 0x4, R16 ;  /* 0x0000000412107825 */ /* 0x001fca00078e0210 */
[----:B------:R0:W2:Y:S01]  /*0280*/  LDG.E R26, desc[UR4][R16.64] ;  /* 0x00000004101a7981 */ /* 0x0000a2000c1e1900 */
[----:B------:R-:W-:-:S04]  /*0290*/  IMAD.WIDE R14, R3, 0x4, R16 ;  /* 0x00000004030e7825 */ /* 0x000fc800078e0210 */
[C---:B------:R-:W-:Y:S02]  /*02a0*/  IMAD.WIDE R6, R3.reuse, 0x4, R14 ;  /* 0x0000000403067825 */ /* 0x040fe400078e020e */
[----:B------:R-:W3:Y:S02]  /*02b0*/  LDG.E R14, desc[UR4][R14.64] ;  /* 0x000000040e0e7981 */ /* 0x000ee4000c1e1900 */
[C---:B------:R-:W-:Y:S02]  /*02c0*/  IMAD.WIDE R10, R3.reuse, 0x4, R6 ;  /* 0x00000004030a7825 */ /* 0x040fe400078e0206 */
[----:B------:R-:W4:Y:S02]  /*02d0*/  LDG.E R6, desc[UR4][R6.64] ;  /* 0x0000000406067981 */ /* 0x000f24000c1e1900 */
[C---:B------:R-:W-:Y:S02]  /*02e0*/  IMAD.WIDE R8, R3.reuse, 0x4, R10 ;  /* 0x0000000403087825 */ /* 0x040fe400078e020a */
[----:B------:R-:W5:Y:S02]  /*02f0*/  LDG.E R10, desc[UR4][R10.64] ;  /* 0x000000040a0a7981 */ /* 0x000f64000c1e1900 */
[----:B------:R-:W-:-:S02]  /*0300*/  IMAD.WIDE R12, R3, 0x4, R8 ;  /* 0x00000004030c7825 */ /* 0x000fc400078e0208 */
[----:B------:R-:W5:Y:S04]  /*0310*/  LDG.E R7, desc[UR4][R4.64] ;  /* 0x0000000404077981 */ /* 0x000f68000c1e1900 */
[----:B------:R-:W5:Y:S01]  /*0320*/  LDG.E R8, desc[UR4][R8.64] ;  /* 0x0000000408087981 */ /* 0x000f62000c1e1900 */
[----:B0-----:R-:W-:-:S03]  /*0330*/  IMAD.WIDE R16, R3, 0x4, R12 ;  /* 0x0000000403107825 */ /* 0x001fc600078e020c */
[----:B------:R-:W5:Y:S04]  /*0340*/  LDG.E R12, desc[UR4][R12.64] ;  /* 0x000000040c0c7981 */ /* 0x000f68000c1e1900 */
[----:B------:R-:W5:Y:S04]  /*0350*/  LDG.E R15, desc[UR4][R16.64] ;  /* 0x00000004100f7981 */ /* 0x000f68000c1e1900 */
[----:B------:R-:W5:Y:S04]  /*0360*/  LDG.E R9, desc[UR4][R4.64+0x4] ;  /* 0x0000040404097981 */ /* 0x000f68000c1e1900 */
[----:B------:R-:W5:Y:S01]  /*0370*/  LDG.E R11, desc[UR4][R4.64+0xc] ;  /* 0x00000c04040b7981 */ /* 0x000f62000c1e1900 */
[----:B--2---:R-:W-:-:S02]  /*0380*/  IMAD R26, R25, R26, R24 ;  /* 0x0000001a191a7224 */ /* 0x004fc400078e0218 */
[----:B------:R-:W-:Y:S02]  /*0390*/  IMAD.WIDE R24, R3, 0x4, R16 ;  /* 0x0000000403187825 */ /* 0x000fe400078e0210 */
[----:B------:R0:W2:Y:S04]  /*03a0*/  LDG.E R16, desc[UR4][R4.64+0x8] ;  /* 0x0000080404107981 */ /* 0x0000a8000c1e1900 */
[----:B------:R-:W2:Y:S01]  /*03b0*/  LDG.E R24, desc[UR4][R24.64] ;  /* 0x0000000418187981 */ /* 0x000ea2000c1e1900 */
[----:B---3--:R-:W-:Y:S01]  /*03c0*/  IMAD R14, R23, R14, R26 ;  /* 0x0000000e170e7224 */ /* 0x008fe200078e021a */
[----:B------:R-:W-:-:S03]  /*03d0*/  IADD3 R22, PT, PT, R22, 0x8, RZ ;  /* 0x0000000816167810 */ /* 0x000fc60007ffe0ff */
[----:B----4-:R-:W-:Y:S01]  /*03e0*/  IMAD R29, R29, R6, R14 ;  /* 0x000000061d1d7224 */ /* 0x010fe200078e020e */
[----:B------:R-:W-:-:S03]  /*03f0*/  ISETP.NE.AND P1, PT, R22, RZ, PT ;  /* 0x000000ff1600720c */ /* 0x000fc60003f25270 */
[----:B-----5:R-:W-:Y:S01]  /*0400*/  IMAD R10, R28, R10, R29 ;  /* 0x0000000a1c0a7224 */ /* 0x020fe200078e021d */
[----:B------:R-:W-:-:S03]  /*0410*/  IADD3 R6, P2, PT, R4, 0x20, RZ ;  /* 0x0000002004067810 */ /* 0x000fc60007f5e0ff */
[----:B------:R-:W-:Y:S01]  /*0420*/  IMAD R7, R7, R8, R10 ;  /* 0x0000000807077224 */ /* 0x000fe200078e020a */
[----:B0-----:R-:W-:Y:S02]  /*0430*/  IADD3.X R5, PT, PT, RZ, R5, RZ, P2, !PT ;  /* 0x00000005ff057210 */ /* 0x001fe400017fe4ff */
[----:B------:R-:W-:Y:S01]  /*0440*/  LEA R18, R3, R18, 0x3 ;  /* 0x0000001203127211 */ /* 0x000fe200078e18ff */
[----:B------:R-:W-:-:S04]  /*0450*/  IMAD R7, R9, R12, R7 ;  /* 0x0000000c09077224 */ /* 0x000fc800078e0207 */
[----:B--2---:R-:W-:-:S04]  /*0460*/  IMAD R7, R16, R15, R7 ;  /* 0x0000000f10077224 */ /* 0x004fc800078e0207 */
[----:B------:R-:W-:Y:S01]  /*0470*/  IMAD R24, R11, R24, R7 ;  /* 0x000000180b187224 */ /* 0x000fe200078e0207 */
[----:B------:R-:W-:Y:S06]  /*0480*/  @P1 BRA `(.L_x_5) ;  /* 0xfffffffc00601947 */ /* 0x000fec000383ffff */
.L_x_4:
[----:B------:R-:W-:Y:S05]  /*0490*/  @!P0 BRA `(.L_x_3) ;  /* 0x0000000000fc8947 */ /* 0x000fea0003800000 */
[----:B------:R-:W-:Y:S02]  /*04a0*/  ISETP.GE.U32.AND P1, PT, R27, 0x4, PT ;  /* 0x000000041b00780c */ /* 0x000fe40003f26070 */
[----:B------:R-:W-:-:S04]  /*04b0*/  LOP3.LUT R16, R2, 0x3, RZ, 0xc0, !PT ;  /* 0x0000000302107812 */ /* 0x000fc800078ec0ff */
[----:B------:R-:W-:-:S07]  /*04c0*/  ISETP.NE.AND P0, PT, R16, RZ, PT ;  /* 0x000000ff1000720c */ /* 0x000fce0003f05270 */
[----:B------:R-:W-:Y:S06]  /*04d0*/  @!P1 BRA `(.L_x_6) ;  /* 0x00000000006c9947 */ /* 0x000fec0003800000 */
[----:B------:R-:W0:Y:S01]  /*04e0*/  LDC.64 R6, c[0x0][0x388] ;  /* 0x0000e200ff067b82 */ /* 0x000e220000000a00 */
[----:B------:R-:W1:Y:S01]  /*04f0*/  LDCU.64 UR6, c[0x0][0x380] ;  /* 0x00007000ff0677ac */ /* 0x000e620008000a00 */
[----:B------:R-:W-:Y:S01]  /*0500*/  IMAD R9, R21, R3, R0 ;  /* 0x0000000315097224 */ /* 0x000fe200078e0200 */
[CC--:B------:R-:W-:Y:S02]  /*0510*/  IADD3 R5, PT, PT, R20.reuse, R21.reuse, RZ ;  /* 0x0000001514057210 */ /* 0x0c0fe40007ffe0ff */
[----:B------:R-:W-:-:S03]  /*0520*/  IADD3 R10, P1, PT, R20, R21, RZ ;  /* 0x00000015140a7210 */ /* 0x000fc60007f3e0ff */
[----:B------:R-:W2:Y:S01]  /*0530*/  LDC.64 R14, c[0x0][0x380] ;  /* 0x0000e000ff0e7b82 */ /* 0x000ea20000000a00 */
[----:B0-----:R-:W-:-:S04]  /*0540*/  IMAD.WIDE R6, R9, 0x4, R6 ;  /* 0x0000000409067825 */ /* 0x001fc800078e0206 */
[----:B------:R-:W-:Y:S02]  /*0550*/  IMAD.WIDE R8, R3, 0x4, R6 ;  /* 0x0000000403087825 */ /* 0x000fe400078e0206 */
[----:B------:R-:W3:Y:S02]  /*0560*/  LDG.E R6, desc[UR4][R6.64] ;  /* 0x0000000406067981 */ /* 0x000ee4000c1e1900 */
[----:B--2---:R-:W-:Y:S01]  /*0570*/  IMAD.WIDE.U32 R14, R5, 0x4, R14 ;  /* 0x00000004050e7825 */ /* 0x004fe200078e000e */
[----:B------:R-:W-:Y:S02]  /*0580*/  IADD3.X R5, PT, PT, RZ, RZ, RZ, P1, !PT ;  /* 0x000000ffff057210 */ /* 0x000fe40000ffe4ff */
[----:B-1----:R-:W-:-:S03]  /*0590*/  LEA R4, P1, R10, UR6, 0x2 ;  /* 0x000000060a047c11 */ /* 0x002fc6000f8210ff */
[----:B------:R-:W3:Y:S01]  /*05a0*/  LDG.E R15, desc[UR4][R14.64] ;  /* 0x000000040e0f7981 */ /* 0x000ee2000c1e1900 */
[----:B------:R-:W-:Y:S01]  /*05b0*/  LEA.HI.X R5, R10, UR7, R5, 0x2, P1 ;  /* 0x000000070a057c11 */ /* 0x000fe200088f1405 */
[C---:B------:R-:W-:Y:S02]  /*05c0*/  IMAD.WIDE R10, R3.reuse, 0x4, R8 ;  /* 0x00000004030a7825 */ /* 0x040fe400078e0208 */
[----:B------:R-:W2:Y:S04]  /*05d0*/  LDG.E R8, desc[UR4][R8.64] ;  /* 0x0000000408087981 */ /* 0x000ea8000c1e1900 */
[----:B------:R-:W2:Y:S01]  /*05e0*/  LDG.E R17, desc[UR4][R4.64+0x4] ;  /* 0x0000040404117981 */ /* 0x000ea2000c1e1900 */
[----:B------:R-:W-:-:S03]  /*05f0*/  IMAD.WIDE R12, R3, 0x4, R10 ;  /* 0x00000004030c7825 */ /* 0x000fc600078e020a */
[----:B------:R-:W4:Y:S04]  /*0600*/  LDG.E R22, desc[UR4][R10.64] ;  /* 0x000000040a167981 */ /* 0x000f28000c1e1900 */
[----:B------:R-:W4:Y:S04]  /*0610*/  LDG.E R18, desc[UR4][R4.64+0x8] ;  /* 0x0000080404127981 */ /* 0x000f28000c1e1900 */
[----:B------:R-:W5:Y:S04]  /*0620*/  LDG.E R26, desc[UR4][R4.64+0xc] ;  /* 0x00000c04041a7981 */ /* 0x000f68000c1e1900 */
[----:B------:R-:W5:Y:S01]  /*0630*/  LDG.E R12, desc[UR4][R12.64] ;  /* 0x000000040c0c7981 */ /* 0x000f62000c1e1900 */
[----:B------:R-:W-:Y:S01]  /*0640*/  IADD3 R21, PT, PT, R21, 0x4, RZ ;  /* 0x0000000415157810 */ /* 0x000fe20007ffe0ff */
[----:B---3--:R-:W-:-:S04]  /*0650*/  IMAD R24, R15, R6, R24 ;  /* 0x000000060f187224 */ /* 0x008fc800078e0218 */
[----:B--2---:R-:W-:-:S04]  /*0660*/  IMAD R17, R17, R8, R24 ;  /* 0x0000000811117224 */ /* 0x004fc800078e0218 */
[----:B----4-:R-:W-:-:S04]  /*0670*/  IMAD R17, R18, R22, R17 ;  /* 0x0000001612117224 */ /* 0x010fc800078e0211 */
[----:B-----5:R-:W-:-:S07]  /*0680*/  IMAD R24, R26, R12, R17 ;  /* 0x0000000c1a187224 */ /* 0x020fce00078e0211 */
.L_x_6:
[----:B------:R-:W-:Y:S05]  /*0690*/  @!P0 BRA `(.L_x_3) ;  /* 0x00000000007c8947 */ /* 0x000fea0003800000 */
[----:B------:R-:W-:Y:S01]  /*06a0*/  ISETP.NE.AND P1, PT, R16, 0x1, PT ;  /* 0x000000011000780c */ /* 0x000fe20003f25270 */
[----:B------:R-:W0:Y:S01]  /*06b0*/  LDC.64 R12, c[0x0][0x380] ;  /* 0x0000e000ff0c7b82 */ /* 0x000e220000000a00 */
[----:B------:R-:W-:-:S04]  /*06c0*/  LOP3.LUT R2, R2, 0x1, RZ, 0xc0, !PT ;  /* 0x0000000102027812 */ /* 0x000fc800078ec0ff */
[----:B------:R-:W-:-:S03]  /*06d0*/  ISETP.NE.U32.AND P0, PT, R2, 0x1, PT ;  /* 0x000000010200780c */ /* 0x000fc60003f05070 */
[----:B------:R-:W1:Y:S04]  /*06e0*/  LDC.64 R10, c[0x0][0x388] ;  /* 0x0000e200ff0a7b82 */ /* 0x000e680000000a00 */
[CC--:B------:R-:W-:Y:S02]  /*06f0*/  @P1 IADD3 R15, PT, PT, R20.reuse, R21.reuse, RZ ;  /* 0x00000015140f1210 */ /* 0x0c0fe40007ffe0ff */
[----:B------:R-:W-:Y:S02]  /*0700*/  @P1 IADD3 R2, P2, PT, R20, R21, RZ ;  /* 0x0000001514021210 */ /* 0x000fe40007f5e0ff */
[----:B------:R-:W2:Y:S02]  /*0710*/  @P1 LDC.64 R4, c[0x0][0x380] ;  /* 0x0000e000ff041b82 */ /* 0x000ea40000000a00 */
[----:B------:R-:W-:-:S06]  /*0720*/  @P1 IADD3.X R14, PT, PT, RZ, RZ, RZ, P2, !PT ;  /* 0x000000ffff0e1210 */ /* 0x000fcc00017fe4ff */
[----:B------:R-:W3:Y:S01]  /*0730*/  LDC.64 R6, c[0x0][0x380] ;  /* 0x0000e000ff067b82 */ /* 0x000ee20000000a00 */
[----:B0-----:R-:W-:-:S04]  /*0740*/  @P1 IMAD.WIDE.U32 R12, R15, 0x4, R12 ;  /* 0x000000040f0c1825 */ /* 0x001fc800078e000c */
[C---:B------:R-:W-:Y:S01]  /*0750*/  @P1 IMAD R15, R21.reuse, R3, R0 ;  /* 0x00000003150f1224 */ /* 0x040fe200078e0200 */
[----:B------:R-:W-:Y:S01]  /*0760*/  @P1 IADD3 R21, PT, PT, R21, 0x2, RZ ;  /* 0x0000000215151810 */ /* 0x000fe20007ffe0ff */
[----:B------:R-:W4:Y:S01]  /*0770*/  @P1 LDG.E R13, desc[UR4][R12.64] ;  /* 0x000000040c0d1981 */ /* 0x000f22000c1e1900 */
[----:B------:R-:W0:Y:S01]  /*0780*/  LDC.64 R8, c[0x0][0x388] ;  /* 0x0000e200ff087b82 */ /* 0x000e220000000a00 */
[----:B-1----:R-:W-:Y:S01]  /*0790*/  @P1 IMAD.WIDE R10, R15, 0x4, R10 ;  /* 0x000000040f0a1825 */ /* 0x002fe200078e020a */
[----:B------:R-:W-:Y:S02]  /*07a0*/  @!P0 IADD3 R17, PT, PT, R20, R21, RZ ;  /* 0x0000001514118210 */ /* 0x000fe40007ffe0ff */
[----:B--2---:R-:W-:Y:S01]  /*07b0*/  @P1 LEA R4, P2, R2, R4, 0x2 ;  /* 0x0000000402041211 */ /* 0x004fe200078410ff */
[----:B------:R-:W-:-:S03]  /*07c0*/  @!P0 IMAD R21, R21, R3, R0 ;  /* 0x0000000315158224 */ /* 0x000fc600078e0200 */
[----:B------:R-:W-:Y:S01]  /*07d0*/  @P1 LEA.HI.X R5, R2, R5, R14, 0x2, P2 ;  /* 0x0000000502051211 */ /* 0x000fe200010f140e */
[----:B------:R-:W-:Y:S01]  /*07e0*/  @P1 IMAD.WIDE R14, R3, 0x4, R10 ;  /* 0x00000004030e1825 */ /* 0x000fe200078e020a */
[----:B------:R-:W4:Y:S03]  /*07f0*/  @P1 LDG.E R2, desc[UR4][R10.64] ;  /* 0x000000040a021981 */ /* 0x000f26000c1e1900 */
[----:B---3--:R-:W-:Y:S01]  /*0800*/  @!P0 IMAD.WIDE.U32 R6, R17, 0x4, R6 ;  /* 0x0000000411068825 */ /* 0x008fe200078e0006 */
[----:B------:R-:W2:Y:S04]  /*0810*/  @P1 LDG.E R5, desc[UR4][R4.64+0x4] ;  /* 0x0000040404051981 */ /* 0x000ea8000c1e1900 */
[----:B------:R-:W2:Y:S01]  /*0820*/  @P1 LDG.E R14, desc[UR4][R14.64] ;  /* 0x000000040e0e1981 */ /* 0x000ea2000c1e1900 */
[----:B0-----:R-:W-:-:S03]  /*0830*/  @!P0 IMAD.WIDE R8, R21, 0x4, R8 ;  /* 0x0000000415088825 */ /* 0x001fc600078e0208 */
[----:B------:R-:W3:Y:S04]  /*0840*/  @!P0 LDG.E R7, desc[UR4][R6.64] ;  /* 0x0000000406078981 */ /* 0x000ee8000c1e1900 */
[----:B------:R-:W3:Y:S01]  /*0850*/  @!P0 LDG.E R8, desc[UR4][R8.64] ;  /* 0x0000000408088981 */ /* 0x000ee2000c1e1900 */
[----:B----4-:R-:W-:-:S04]  /*0860*/  @P1 IMAD R2, R13, R2, R24 ;  /* 0x000000020d021224 */ /* 0x010fc800078e0218 */
[----:B--2---:R-:W-:-:S04]  /*0870*/  @P1 IMAD R24, R5, R14, R2 ;  /* 0x0000000e05181224 */ /* 0x004fc800078e0202 */
[----:B---3--:R-:W-:-:S07]  /*0880*/  @!P0 IMAD R24, R7, R8, R24 ;  /* 0x0000000807188224 */ /* 0x008fce00078e0218 */
.L_x_3:
[----:B------:R-:W0:Y:S01]  /*0890*/  LDC.64 R4, c[0x0][0x390] ;  /* 0x0000e400ff047b82 */ /* 0x000e220000000a00 */
[----:B------:R-:W-:-:S04]  /*08a0*/  IMAD R3, R19, R3, R0 ;  /* 0x0000000313037224 */ /* 0x000fc800078e0200 */
[----:B0-----:R-:W-:-:S05]  /*08b0*/  IMAD.WIDE R2, R3, 0x4, R4 ;  /* 0x0000000403027825 */ /* 0x001fca00078e0204 */
[----:B------:R-:W-:Y:S01]  /*08c0*/  STG.E desc[UR4][R2.64], R24 ;  /* 0x0000001802007986 */ /* 0x000fe2000c101904 */
[----:B------:R-:W-:Y:S05]  /*08d0*/  EXIT ;  /* 0x000000000000794d */ /* 0x000fea0003800000 */
.L_x_7:
        /* <DEDUP_REMOVED lines=10> */
.L_x_9:


//--------------------- .nv.shared._Z12matmul_tiledPiS_S_iii --------------------------
	.section	.nv.shared._Z12matmul_tiledPiS_S_iii,"aw",@nobits
	.sectionflags	@""
	.align	4
.nv.shared._Z12matmul_tiledPiS_S_iii:
	.zero		3072


//--------------------- .nv.shared.reserved.0     --------------------------
	.section	.nv.shared.reserved.0,"aw",@nobits
	.weak		__nv_reservedSMEM_offset_0_alias
	.size		__nv_reservedSMEM_offset_0_alias, 0, 64
	.other		__nv_reservedSMEM_offset_0_alias,@"STO_CUDA_RESERVED_SHARED STV_DEFAULT"
__nv_reservedSMEM_offset_0_alias:
	.zero		0
	.zero		64


//--------------------- .nv.constant0._Z12matmul_tiledPiS_S_iii --------------------------
	.section	.nv.constant0._Z12matmul_tiledPiS_S_iii,"a",@progbits
	.sectionflags	@""
	.align	4
.nv.constant0._Z12matmul_tiledPiS_S_iii:
	.zero		932


//--------------------- .nv.constant0._Z10matmul_gpuPiS_S_iii --------------------------
	.section	.nv.constant0._Z10matmul_gpuPiS_S_iii,"a",@progbits
	.sectionflags	@""
	.align	4
.nv.constant0._Z10matmul_gpuPiS_S_iii:
	.zero		932


//--------------------- SYMBOLS --------------------------

	.type		.nv.reservedSmem.offset0,@object
	.size		.nv.reservedSmem.offset0,0x4
	.type		.nv.reservedSmem.cap,@object
	.size		.nv.reservedSmem.cap,0x4
